//
// Generated by NVIDIA NVVM Compiler
//
// Compiler Build ID: CL-36424714
// Cuda compilation tools, release 13.0, V13.0.88
// Based on NVVM 20.0.0
//

.version 9.0
.target sm_100
.address_size 64

	// .globl	_Z16motion_detectionPhS_S_S_S_S_S_iihh

.visible .entry _Z16motion_detectionPhS_S_S_S_S_S_iihh(
	.param .u64 .ptr .align 1 _Z16motion_detectionPhS_S_S_S_S_S_iihh_param_0,
	.param .u64 .ptr .align 1 _Z16motion_detectionPhS_S_S_S_S_S_iihh_param_1,
	.param .u64 .ptr .align 1 _Z16motion_detectionPhS_S_S_S_S_S_iihh_param_2,
	.param .u64 .ptr .align 1 _Z16motion_detectionPhS_S_S_S_S_S_iihh_param_3,
	.param .u64 .ptr .align 1 _Z16motion_detectionPhS_S_S_S_S_S_iihh_param_4,
	.param .u64 .ptr .align 1 _Z16motion_detectionPhS_S_S_S_S_S_iihh_param_5,
	.param .u64 .ptr .align 1 _Z16motion_detectionPhS_S_S_S_S_S_iihh_param_6,
	.param .u32 _Z16motion_detectionPhS_S_S_S_S_S_iihh_param_7,
	.param .u32 _Z16motion_detectionPhS_S_S_S_S_S_iihh_param_8,
	.param .u8 _Z16motion_detectionPhS_S_S_S_S_S_iihh_param_9,
	.param .u8 _Z16motion_detectionPhS_S_S_S_S_S_iihh_param_10
)
{
	.reg .pred 	%p<11>;
	.reg .b16 	%rs<35>;
	.reg .b32 	%r<65>;
	.reg .b32 	%f<7>;
	.reg .b64 	%rd<63>;

	ld.param.u64 	%rd5, [_Z16motion_detectionPhS_S_S_S_S_S_iihh_param_1];
	ld.param.u64 	%rd7, [_Z16motion_detectionPhS_S_S_S_S_S_iihh_param_3];
	ld.param.u64 	%rd10, [_Z16motion_detectionPhS_S_S_S_S_S_iihh_param_4];
	ld.param.u64 	%rd8, [_Z16motion_detectionPhS_S_S_S_S_S_iihh_param_5];
	ld.param.u32 	%r12, [_Z16motion_detectionPhS_S_S_S_S_S_iihh_param_7];
	ld.param.u32 	%r14, [_Z16motion_detectionPhS_S_S_S_S_S_iihh_param_8];
	ld.param.u8 	%rs13, [_Z16motion_detectionPhS_S_S_S_S_S_iihh_param_9];
	ld.param.u8 	%rs14, [_Z16motion_detectionPhS_S_S_S_S_S_iihh_param_10];
	cvta.to.global.u64 	%rd1, %rd10;
	mov.u32 	%r15, %tid.x;
	mov.u32 	%r16, %ntid.x;
	mov.u32 	%r17, %ctaid.x;
	mad.lo.s32 	%r1, %r16, %r17, %r15;
	mov.u32 	%r18, %tid.y;
	mov.u32 	%r19, %ntid.y;
	mov.u32 	%r20, %ctaid.y;
	mad.lo.s32 	%r21, %r19, %r20, %r18;
	setp.ge.s32 	%p1, %r1, %r12;
	setp.ge.s32 	%p2, %r21, %r14;
	or.pred  	%p3, %p1, %p2;
	@%p3 bra 	$L__BB0_11;
	ld.param.u64 	%rd62, [_Z16motion_detectionPhS_S_S_S_S_S_iihh_param_6];
	ld.param.u64 	%rd61, [_Z16motion_detectionPhS_S_S_S_S_S_iihh_param_2];
	ld.param.u64 	%rd60, [_Z16motion_detectionPhS_S_S_S_S_S_iihh_param_0];
	cvta.to.global.u64 	%rd11, %rd61;
	cvta.to.global.u64 	%rd12, %rd62;
	cvta.to.global.u64 	%rd13, %rd5;
	cvta.to.global.u64 	%rd14, %rd7;
	cvta.to.global.u64 	%rd15, %rd60;
	mad.lo.s32 	%r3, %r12, %r21, %r1;
	mul.lo.s32 	%r22, %r3, 3;
	cvt.s64.s32 	%rd16, %r22;
	add.s64 	%rd17, %rd15, %rd16;
	ld.global.u8 	%rs15, [%rd17];
	ld.global.u8 	%rs16, [%rd17+1];
	ld.global.u8 	%rs17, [%rd17+2];
	cvt.rn.f32.u16 	%f1, %rs15;
	cvt.rn.f32.u16 	%f2, %rs16;
	mul.f32 	%f3, %f2, 0f3F1645A2;
	fma.rn.f32 	%f4, %f1, 0f3DE978D5, %f3;
	cvt.rn.f32.u16 	%f5, %rs17;
	fma.rn.f32 	%f6, %f5, 0f3E991687, %f4;
	cvt.rzi.u32.f32 	%r23, %f6;
	cvt.s64.s32 	%rd18, %r3;
	add.s64 	%rd19, %rd13, %rd18;
	st.global.u8 	[%rd19], %r23;
	add.s32 	%r24, %r12, -1;
	add.s32 	%r25, %r14, -1;
	max.s32 	%r26, %r1, 1;
	add.s32 	%r27, %r26, -1;
	min.s32 	%r28, %r27, %r24;
	max.u32 	%r29, %r21, 1;
	add.s32 	%r30, %r29, -1;
	min.u32 	%r31, %r30, %r25;
	mul.lo.s32 	%r32, %r31, %r12;
	add.s32 	%r33, %r28, %r32;
	cvt.s64.s32 	%rd20, %r33;
	add.s64 	%rd21, %rd13, %rd20;
	ld.global.u8 	%r34, [%rd21];
	max.s32 	%r35, %r1, 0;
	min.s32 	%r36, %r35, %r24;
	add.s32 	%r4, %r36, %r32;
	cvt.s64.s32 	%rd22, %r4;
	add.s64 	%rd23, %rd13, %rd22;
	ld.global.u8 	%rs18, [%rd23];
	mul.wide.u16 	%r37, %rs18, 2;
	add.s32 	%r38, %r37, %r34;
	max.s32 	%r39, %r1, -1;
	add.s32 	%r40, %r39, 1;
	min.s32 	%r41, %r40, %r24;
	add.s32 	%r5, %r41, %r32;
	cvt.s64.s32 	%rd24, %r5;
	add.s64 	%rd25, %rd13, %rd24;
	ld.global.u8 	%r42, [%rd25];
	add.s32 	%r43, %r38, %r42;
	min.u32 	%r44, %r21, %r25;
	mul.lo.s32 	%r45, %r44, %r12;
	add.s32 	%r6, %r28, %r45;
	cvt.s64.s32 	%rd26, %r6;
	add.s64 	%rd27, %rd13, %rd26;
	ld.global.u8 	%rs19, [%rd27];
	mul.wide.u16 	%r46, %rs19, 2;
	add.s32 	%r47, %r46, %r43;
	add.s32 	%r7, %r36, %r45;
	cvt.s64.s32 	%rd28, %r7;
	add.s64 	%rd29, %rd13, %rd28;
	ld.global.u8 	%rs20, [%rd29];
	mul.wide.u16 	%r48, %rs20, 4;
	add.s32 	%r49, %r48, %r47;
	add.s32 	%r8, %r41, %r45;
	cvt.s64.s32 	%rd30, %r8;
	add.s64 	%rd31, %rd13, %rd30;
	ld.global.u8 	%rs21, [%rd31];
	mul.wide.u16 	%r50, %rs21, 2;
	add.s32 	%r51, %r50, %r49;
	add.s32 	%r52, %r21, 1;
	min.u32 	%r53, %r52, %r25;
	mul.lo.s32 	%r54, %r53, %r12;
	add.s32 	%r9, %r28, %r54;
	cvt.s64.s32 	%rd32, %r9;
	add.s64 	%rd33, %rd13, %rd32;
	ld.global.u8 	%r55, [%rd33];
	add.s32 	%r56, %r51, %r55;
	add.s32 	%r10, %r36, %r54;
	cvt.s64.s32 	%rd34, %r10;
	add.s64 	%rd35, %rd13, %rd34;
	ld.global.u8 	%rs22, [%rd35];
	mul.wide.u16 	%r57, %rs22, 2;
	add.s32 	%r58, %r57, %r56;
	add.s32 	%r11, %r41, %r54;
	cvt.s64.s32 	%rd36, %r11;
	add.s64 	%rd37, %rd13, %rd36;
	ld.global.u8 	%r59, [%rd37];
	add.s32 	%r60, %r58, %r59;
	shr.u32 	%r61, %r60, 4;
	add.s64 	%rd2, %rd11, %rd18;
	st.global.u8 	[%rd2], %r61;
	add.s64 	%rd3, %rd12, %rd18;
	ld.global.u8 	%r62, [%rd3];
	sub.s32 	%r63, %r61, %r62;
	abs.s32 	%r64, %r63;
	cvt.u16.u32 	%rs23, %r64;
	and.b16  	%rs24, %rs23, 255;
	add.s64 	%rd38, %rd14, %rd18;
	st.global.u8 	[%rd38], %rs23;
	setp.lt.u16 	%p4, %rs13, %rs24;
	selp.b16 	%rs25, %rs14, 0, %p4;
	add.s64 	%rd39, %rd1, %rd18;
	st.global.u8 	[%rd39], %rs25;
	add.s64 	%rd40, %rd1, %rd20;
	ld.global.u8 	%rs32, [%rd40];
	setp.ne.s16 	%p5, %rs32, 255;
	@%p5 bra 	$L__BB0_4;
	add.s64 	%rd42, %rd1, %rd22;
	ld.global.u8 	%rs32, [%rd42];
	setp.ne.s16 	%p6, %rs32, 255;
	@%p6 bra 	$L__BB0_4;
	add.s64 	%rd44, %rd1, %rd24;
	ld.global.u8 	%rs32, [%rd44];
$L__BB0_4:
	add.s64 	%rd46, %rd1, %rd26;
	ld.global.u8 	%rs33, [%rd46];
	setp.gt.u16 	%p7, %rs32, %rs33;
	@%p7 bra 	$L__BB0_7;
	add.s64 	%rd48, %rd1, %rd28;
	ld.global.u8 	%rs33, [%rd48];
	setp.gt.u16 	%p8, %rs32, %rs33;
	@%p8 bra 	$L__BB0_7;
	add.s64 	%rd50, %rd1, %rd30;
	ld.global.u8 	%rs28, [%rd50];
	min.u16 	%rs33, %rs32, %rs28;
$L__BB0_7:
	add.s64 	%rd52, %rd1, %rd32;
	ld.global.u8 	%rs34, [%rd52];
	setp.gt.u16 	%p9, %rs33, %rs34;
	@%p9 bra 	$L__BB0_10;
	add.s64 	%rd54, %rd1, %rd34;
	ld.global.u8 	%rs34, [%rd54];
	setp.gt.u16 	%p10, %rs33, %rs34;
	@%p10 bra 	$L__BB0_10;
	add.s64 	%rd56, %rd1, %rd36;
	ld.global.u8 	%rs30, [%rd56];
	min.u16 	%rs34, %rs33, %rs30;
$L__BB0_10:
	cvta.to.global.u64 	%rd58, %rd8;
	add.s64 	%rd59, %rd58, %rd18;
	st.global.u8 	[%rd59], %rs34;
	ld.global.u8 	%rs31, [%rd2];
	st.global.u8 	[%rd3], %rs31;
$L__BB0_11:
	ret;

}


// ===== COMPILED SASS (sm_100) =====

	.target	sm_100

	.elftype	@"ET_EXEC"


//--------------------- .note.nv.tkinfo           --------------------------
	.section	.note.nv.tkinfo,"",@"SHT_NOTE"
	.sectionflags	@"SHF_NOTE_NV_TKINFO"
	.tkinfo
        /*0018*/ 	.word	0x00000002
        /*0030*/ 	.string	""
        /*0030*/ 	.string	"ptxas"
        /*0030*/ 	.string	"Cuda compilation tools, release 13.0, V13.0.88"
        /*0030*/ 	.string	"Build cuda_13.0.r13.0/compiler.36424714_0"
        /*0030*/ 	.string	"-arch sm_100 -m 64 "



//--------------------- .note.nv.cuinfo           --------------------------
	.section	.note.nv.cuinfo,"",@"SHT_NOTE"
	.sectionflags	@"SHF_NOTE_NV_CUINFO"
        /*0018*/ 	.short	0x0002
        /*001a*/ 	.short	0x0064
        /*001c*/ 	.short	0x0082
	.zero		2


//--------------------- .nv.info                  --------------------------
	.section	.nv.info,"",@"SHT_CUDA_INFO"
	.align	4


	//----- nvinfo : EIATTR_REGCOUNT
	.align		4
        /*0000*/ 	.byte	0x04, 0x2f
        /*0002*/ 	.short	(.L_1 - .L_0)
	.align		4
.L_0:
        /*0004*/ 	.word	index@(_Z16motion_detectionPhS_S_S_S_S_S_iihh)
        /*0008*/ 	.word	0x00000020


	//----- nvinfo : EIATTR_FRAME_SIZE
	.align		4
.L_1:
        /*000c*/ 	.byte	0x04, 0x11
        /*000e*/ 	.short	(.L_3 - .L_2)
	.align		4
.L_2:
        /*0010*/ 	.word	index@(_Z16motion_detectionPhS_S_S_S_S_S_iihh)
        /*0014*/ 	.word	0x00000000


	//----- nvinfo : EIATTR_MIN_STACK_SIZE
	.align		4
.L_3:
        /*0018*/ 	.byte	0x04, 0x12
        /*001a*/ 	.short	(.L_5 - .L_4)
	.align		4
.L_4:
        /*001c*/ 	.word	index@(_Z16motion_detectionPhS_S_S_S_S_S_iihh)
        /*0020*/ 	.word	0x00000000
.L_5:


//--------------------- .nv.compat                --------------------------
	.section	.nv.compat,"",@"SHT_CUDA_COMPAT_INFO"
	.align	4
        /*0000*/ 	.byte	0x02, 0x09, 0x00, 0x00, 0x02, 0x02, 0x01, 0x00, 0x02, 0x05, 0x05, 0x00, 0x03, 0x07, 0x01, 0x01
        /*0010*/ 	.byte	0x02, 0x03, 0x00, 0x00, 0x02, 0x06, 0x01, 0x00, 0x04, 0x0b, 0x08, 0x00, 0x09, 0x00, 0x00, 0x00
        /*0020*/ 	.byte	0x00, 0x00, 0x00, 0x00


//--------------------- .nv.info._Z16motion_detectionPhS_S_S_S_S_S_iihh --------------------------
	.section	.nv.info._Z16motion_detectionPhS_S_S_S_S_S_iihh,"",@"SHT_CUDA_INFO"
	.sectionflags	@""
	.align	4


	//----- nvinfo : EIATTR_CUDA_API_VERSION
	.align		4
        /*0000*/ 	.byte	0x04, 0x37
        /*0002*/ 	.short	(.L_7 - .L_6)
.L_6:
        /*0004*/ 	.word	0x00000082


	//----- nvinfo : EIATTR_KPARAM_INFO
	.align		4
.L_7:
        /*0008*/ 	.byte	0x04, 0x17
        /*000a*/ 	.short	(.L_9 - .L_8)
.L_8:
        /*000c*/ 	.word	0x00000000
        /*0010*/ 	.short	0x000a
        /*0012*/ 	.short	0x0041
        /*0014*/ 	.byte	0x00, 0xf0, 0x05, 0x00


	//----- nvinfo : EIATTR_KPARAM_INFO
	.align		4
.L_9:
        /*0018*/ 	.byte	0x04, 0x17
        /*001a*/ 	.short	(.L_11 - .L_10)
.L_10:
        /*001c*/ 	.word	0x00000000
        /*0020*/ 	.short	0x0009
        /*0022*/ 	.short	0x0040
        /*0024*/ 	.byte	0x00, 0xf0, 0x05, 0x00


	//----- nvinfo : EIATTR_KPARAM_INFO
	.align		4
.L_11:
        /*0028*/ 	.byte	0x04, 0x17
        /*002a*/ 	.short	(.L_13 - .L_12)
.L_12:
        /*002c*/ 	.word	0x00000000
        /*0030*/ 	.short	0x0008
        /*0032*/ 	.short	0x003c
        /*0034*/ 	.byte	0x00, 0xf0, 0x11, 0x00


	//----- nvinfo : EIATTR_KPARAM_INFO
	.align		4
.L_13:
        /*0038*/ 	.byte	0x04, 0x17
        /*003a*/ 	.short	(.L_15 - .L_14)
.L_14:
        /*003c*/ 	.word	0x00000000
        /*0040*/ 	.short	0x0007
        /*0042*/ 	.short	0x0038
        /*0044*/ 	.byte	0x00, 0xf0, 0x11, 0x00


	//----- nvinfo : EIATTR_KPARAM_INFO
	.align		4
.L_15:
        /*0048*/ 	.byte	0x04, 0x17
        /*004a*/ 	.short	(.L_17 - .L_16)
.L_16:
        /*004c*/ 	.word	0x00000000
        /*0050*/ 	.short	0x0006
        /*0052*/ 	.short	0x0030
        /*0054*/ 	.byte	0x00, 0xf5, 0x21, 0x00


	//----- nvinfo : EIATTR_KPARAM_INFO
	.align		4
.L_17:
        /*0058*/ 	.byte	0x04, 0x17
        /*005a*/ 	.short	(.L_19 - .L_18)
.L_18:
        /*005c*/ 	.word	0x00000000
        /*0060*/ 	.short	0x0005
        /*0062*/ 	.short	0x0028
        /*0064*/ 	.byte	0x00, 0xf5, 0x21, 0x00


	//----- nvinfo : EIATTR_KPARAM_INFO
	.align		4
.L_19:
        /*0068*/ 	.byte	0x04, 0x17
        /*006a*/ 	.short	(.L_21 - .L_20)
.L_20:
        /*006c*/ 	.word	0x00000000
        /*0070*/ 	.short	0x0004
        /*0072*/ 	.short	0x0020
        /*0074*/ 	.byte	0x00, 0xf5, 0x21, 0x00


	//----- nvinfo : EIATTR_KPARAM_INFO
	.align		4
.L_21:
        /*0078*/ 	.byte	0x04, 0x17
        /*007a*/ 	.short	(.L_23 - .L_22)
.L_22:
        /*007c*/ 	.word	0x00000000
        /*0080*/ 	.short	0x0003
        /*0082*/ 	.short	0x0018
        /*0084*/ 	.byte	0x00, 0xf5, 0x21, 0x00


	//----- nvinfo : EIATTR_KPARAM_INFO
	.align		4
.L_23:
        /*0088*/ 	.byte	0x04, 0x17
        /*008a*/ 	.short	(.L_25 - .L_24)
.L_24:
        /*008c*/ 	.word	0x00000000
        /*0090*/ 	.short	0x0002
        /*0092*/ 	.short	0x0010
        /*0094*/ 	.byte	0x00, 0xf5, 0x21, 0x00


	//----- nvinfo : EIATTR_KPARAM_INFO
	.align		4
.L_25:
        /*0098*/ 	.byte	0x04, 0x17
        /*009a*/ 	.short	(.L_27 - .L_26)
.L_26:
        /*009c*/ 	.word	0x00000000
        /*00a0*/ 	.short	0x0001
        /*00a2*/ 	.short	0x0008
        /*00a4*/ 	.byte	0x00, 0xf5, 0x21, 0x00


	//----- nvinfo : EIATTR_KPARAM_INFO
	.align		4
.L_27:
        /*00a8*/ 	.byte	0x04, 0x17
        /*00aa*/ 	.short	(.L_29 - .L_28)
.L_28:
        /*00ac*/ 	.word	0x00000000
        /*00b0*/ 	.short	0x0000
        /*00b2*/ 	.short	0x0000
        /*00b4*/ 	.byte	0x00, 0xf5, 0x21, 0x00


	//----- nvinfo : EIATTR_SPARSE_MMA_MASK
	.align		4
.L_29:
        /*00b8*/ 	.byte	0x03, 0x50
        /*00ba*/ 	.short	0x0000


	//----- nvinfo : EIATTR_MAXREG_COUNT
	.align		4
        /*00bc*/ 	.byte	0x03, 0x1b
        /*00be*/ 	.short	0x00ff


	//----- nvinfo : EIATTR_MERCURY_ISA_VERSION
	.align		4
        /*00c0*/ 	.byte	0x03, 0x5f
        /*00c2*/ 	.short	0x0101


	//----- nvinfo : EIATTR_VRC_CTA_INIT_COUNT
	.align		4
        /*00c4*/ 	.byte	0x02, 0x4a
	.zero		1
	.zero		1


	//----- nvinfo : EIATTR_EXIT_INSTR_OFFSETS
	.align		4
        /*00c8*/ 	.byte	0x04, 0x1c
        /*00ca*/ 	.short	(.L_31 - .L_30)


	//   ....[0]....
.L_30:
        /*00cc*/ 	.word	0x000000c0


	//   ....[1]....
        /*00d0*/ 	.word	0x00000af0


	//----- nvinfo : EIATTR_CRS_STACK_SIZE
	.align		4
.L_31:
        /*00d4*/ 	.byte	0x04, 0x1e
        /*00d6*/ 	.short	(.L_33 - .L_32)
.L_32:
        /*00d8*/ 	.word	0x00000000


	//----- nvinfo : EIATTR_CBANK_PARAM_SIZE
	.align		4
.L_33:
        /*00dc*/ 	.byte	0x03, 0x19
        /*00de*/ 	.short	0x0042


	//----- nvinfo : EIATTR_PARAM_CBANK
	.align		4
        /*00e0*/ 	.byte	0x04, 0x0a
        /*00e2*/ 	.short	(.L_35 - .L_34)
	.align		4
.L_34:
        /*00e4*/ 	.word	index@(.nv.constant0._Z16motion_detectionPhS_S_S_S_S_S_iihh)
        /*00e8*/ 	.short	0x0380
        /*00ea*/ 	.short	0x0042


	//----- nvinfo : EIATTR_SW_WAR
	.align		4
.L_35:
        /*00ec*/ 	.byte	0x04, 0x36
        /*00ee*/ 	.short	(.L_37 - .L_36)
.L_36:
        /*00f0*/ 	.word	0x00000008
.L_37:


//--------------------- .nv.callgraph             --------------------------
	.section	.nv.callgraph,"",@"SHT_CUDA_CALLGRAPH"
	.align	4
	.sectionentsize	8
	.align		4
        /*0000*/ 	.word	0x00000000
	.align		4
        /*0004*/ 	.word	0xffffffff
	.align		4
        /*0008*/ 	.word	0x00000000
	.align		4
        /*000c*/ 	.word	0xfffffffe
	.align		4
        /*0010*/ 	.word	0x00000000
	.align		4
        /*0014*/ 	.word	0xfffffffd
	.align		4
        /*0018*/ 	.word	0x00000000
	.align		4
        /*001c*/ 	.word	0xfffffffc


//--------------------- .text._Z16motion_detectionPhS_S_S_S_S_S_iihh --------------------------
	.section	.text._Z16motion_detectionPhS_S_S_S_S_S_iihh,"ax",@progbits
	.align	128
        .global         _Z16motion_detectionPhS_S_S_S_S_S_iihh
        .type           _Z16motion_detectionPhS_S_S_S_S_S_iihh,@function
        .size           _Z16motion_detectionPhS_S_S_S_S_S_iihh,(.L_x_7 - _Z16motion_detectionPhS_S_S_S_S_S_iihh)
        .other          _Z16motion_detectionPhS_S_S_S_S_S_iihh,@"STO_CUDA_ENTRY STV_DEFAULT"
_Z16motion_detectionPhS_S_S_S_S_S_iihh:
.text._Z16motion_detectionPhS_S_S_S_S_S_iihh:
[----:B------:R-:W-:Y:S01]  /*0000*/  LDC R1, c[0x0][0x37c] ;  /* 0x0000df00ff017b82 */ /* 0x000fe20000000800 */
[----:B------:R-:W0:Y:S01]  /*0010*/  S2R R5, SR_TID.Y ;  /* 0x0000000000057919 */ /* 0x000e220000002200 */
[----:B------:R-:W1:Y:S06]  /*0020*/  LDCU UR4, c[0x0][0x360] ;  /* 0x00006c00ff0477ac */ /* 0x000e6c0008000800 */
[----:B------:R-:W2:Y:S01]  /*0030*/  LDC.64 R22, c[0x0][0x3b8] ;  /* 0x0000ee00ff167b82 */ /* 0x000ea20000000a00 */
[----:B------:R-:W0:Y:S01]  /*0040*/  S2R R2, SR_CTAID.Y ;  /* 0x0000000000027919 */ /* 0x000e220000002600 */
[----:B------:R-:W0:Y:S01]  /*0050*/  LDCU UR5, c[0x0][0x364] ;  /* 0x00006c80ff0577ac */ /* 0x000e220008000800 */
[----:B------:R-:W1:Y:S01]  /*0060*/  S2R R9, SR_TID.X ;  /* 0x0000000000097919 */ /* 0x000e620000002100 */
[----:B------:R-:W1:Y:S01]  /*0070*/  S2R R0, SR_CTAID.X ;  /* 0x0000000000007919 */ /* 0x000e620000002500 */
[----:B0-----:R-:W-:-:S05]  /*0080*/  IMAD R5, R2, UR5, R5 ;  /* 0x0000000502057c24 */ /* 0x001fca000f8e0205 */
[----:B--2---:R-:W-:Y:S01]  /*0090*/  ISETP.GE.AND P0, PT, R5, R23, PT ;  /* 0x000000170500720c */ /* 0x004fe20003f06270 */
[----:B-1----:R-:W-:-:S05]  /*00a0*/  IMAD R9, R0, UR4, R9 ;  /* 0x0000000400097c24 */ /* 0x002fca000f8e0209 */
[----:B------:R-:W-:-:S13]  /*00b0*/  ISETP.GE.OR P0, PT, R9, R22, P0 ;  /* 0x000000160900720c */ /* 0x000fda0000706670 */
[----:B------:R-:W-:Y:S05]  /*00c0*/  @P0 EXIT ;  /* 0x000000000000094d */ /* 0x000fea0003800000 */
[----:B------:R-:W0:Y:S01]  /*00d0*/  LDCU.128 UR8, c[0x0][0x380] ;  /* 0x00007000ff0877ac */ /* 0x000e220008000c00 */
[----:B------:R-:W-:Y:S01]  /*00e0*/  IMAD R3, R5, R22, R9 ;  /* 0x0000001605037224 */ /* 0x000fe200078e0209 */
[----:B------:R-:W1:Y:S03]  /*00f0*/  LDCU.64 UR4, c[0x0][0x358] ;  /* 0x00006b00ff0477ac */ /* 0x000e660008000a00 */
[----:B------:R-:W-:Y:S02]  /*0100*/  IMAD R0, R3, 0x3, RZ ;  /* 0x0000000303007824 */ /* 0x000fe400078e02ff */
[----:B------:R-:W-:Y:S01]  /*0110*/  VIADD R16, R23, 0xffffffff ;  /* 0xffffffff17107836 */ /* 0x000fe20000000000 */
[----:B------:R-:W2:Y:S02]  /*0120*/  LDCU.64 UR6, c[0x0][0x3b0] ;  /* 0x00007600ff0677ac */ /* 0x000ea40008000a00 */
[----:B0-----:R-:W-:-:S04]  /*0130*/  IADD3 R6, P0, PT, R0, UR8, RZ ;  /* 0x0000000800067c10 */ /* 0x001fc8000ff1e0ff */
[----:B------:R-:W-:-:S05]  /*0140*/  LEA.HI.X.SX32 R7, R0, UR9, 0x1, P0 ;  /* 0x0000000900077c11 */ /* 0x000fca00080f0eff */
[----:B-1----:R-:W3:Y:S04]  /*0150*/  LDG.E.U8 R2, desc[UR4][R6.64+0x1] ;  /* 0x0000010406027981 */ /* 0x002ee8000c1e1100 */
[----:B------:R-:W4:Y:S04]  /*0160*/  LDG.E.U8 R0, desc[UR4][R6.64] ;  /* 0x0000000406007981 */ /* 0x000f28000c1e1100 */
[----:B------:R0:W2:Y:S01]  /*0170*/  LDG.E.U8 R4, desc[UR4][R6.64+0x2] ;  /* 0x0000020406047981 */ /* 0x0000a2000c1e1100 */
[----:B------:R-:W-:Y:S01]  /*0180*/  VIADD R17, R22, 0xffffffff ;  /* 0xffffffff16117836 */ /* 0x000fe20000000000 */
[----:B------:R-:W-:-:S02]  /*0190*/  SHF.R.S32.HI R12, RZ, 0x1f, R3 ;  /* 0x0000001fff0c7819 */ /* 0x000fc40000011403 */
[----:B------:R-:W-:-:S04]  /*01a0*/  IADD3 R24, P0, PT, R3, UR10, RZ ;  /* 0x0000000a03187c10 */ /* 0x000fc8000ff1e0ff */
[----:B------:R-:W-:Y:S02]  /*01b0*/  IADD3.X R25, PT, PT, R12, UR11, RZ, P0, !PT ;  /* 0x0000000b0c197c10 */ /* 0x000fe400087fe4ff */
[C---:B0-----:R-:W-:Y:S02]  /*01c0*/  VIMNMX.U32 R7, PT, PT, R5.reuse, 0x1, !PT ;  /* 0x0000000105077848 */ /* 0x041fe40007fe0000 */
[----:B------:R-:W-:Y:S02]  /*01d0*/  VIMNMX.U32 R6, PT, PT, R5, R16, PT ;  /* 0x0000001005067248 */ /* 0x000fe40003fe0000 */
[----:B------:R-:W-:Y:S02]  /*01e0*/  VIADDMNMX.U32 R7, R7, 0xffffffff, R16, PT ;  /* 0xffffffff07077846 */ /* 0x000fe40003800010 */
[----:B---3--:R-:W-:Y:S02]  /*01f0*/  I2FP.F32.U32 R2, R2 ;  /* 0x0000000200027245 */ /* 0x008fe40000201000 */
[----:B----4-:R-:W-:-:S03]  /*0200*/  I2FP.F32.U32 R0, R0 ;  /* 0x0000000000007245 */ /* 0x010fc60000201000 */
[----:B------:R-:W-:Y:S01]  /*0210*/  FMUL R11, R2, 0.58700001239776611328 ;  /* 0x3f1645a2020b7820 */ /* 0x000fe20000400000 */
[----:B------:R-:W-:Y:S02]  /*0220*/  VIMNMX R2, PT, PT, R9, 0x1, !PT ;  /* 0x0000000109027848 */ /* 0x000fe40007fe0100 */
[----:B--2---:R-:W-:Y:S01]  /*0230*/  I2FP.F32.U32 R13, R4 ;  /* 0x00000004000d7245 */ /* 0x004fe20000201000 */
[----:B------:R-:W-:Y:S01]  /*0240*/  FFMA R0, R0, 0.11400000005960464478, R11 ;  /* 0x3de978d500007823 */ /* 0x000fe2000000000b */
[----:B------:R-:W-:Y:S02]  /*0250*/  VIMNMX R4, PT, PT, RZ, R9, !PT ;  /* 0x00000009ff047248 */ /* 0x000fe40007fe0100 */
[----:B------:R-:W-:Y:S01]  /*0260*/  VIADDMNMX R27, R2, 0xffffffff, R17, PT ;  /* 0xffffffff021b7846 */ /* 0x000fe20003800111 */
[----:B------:R-:W-:Y:S01]  /*0270*/  FFMA R0, R13, 0.29899999499320983887, R0 ;  /* 0x3e9916870d007823 */ /* 0x000fe20000000000 */
[----:B------:R-:W-:Y:S02]  /*0280*/  VIMNMX R2, PT, PT, R9, -0x1, !PT ;  /* 0xffffffff09027848 */ /* 0x000fe40007fe0100 */
[----:B------:R-:W-:Y:S01]  /*0290*/  VIMNMX R23, PT, PT, R17, R4, PT ;  /* 0x0000000411177248 */ /* 0x000fe20003fe0100 */
[----:B------:R0:W1:Y:S01]  /*02a0*/  F2I.U32.TRUNC.NTZ R21, R0 ;  /* 0x0000000000157305 */ /* 0x000062000020f000 */
[----:B------:R-:W-:Y:S01]  /*02b0*/  IMAD R20, R7, R22, R27 ;  /* 0x0000001607147224 */ /* 0x000fe200078e021b */
[----:B------:R-:W-:-:S02]  /*02c0*/  VIADDMNMX R17, R2, 0x1, R17, PT ;  /* 0x0000000102117846 */ /* 0x000fc40003800111 */
[CC--:B------:R-:W-:Y:S02]  /*02d0*/  IMAD R13, R7.reuse, R22.reuse, R23 ;  /* 0x00000016070d7224 */ /* 0x0c0fe400078e0217 */
[----:B------:R-:W-:Y:S01]  /*02e0*/  IADD3 R18, P1, PT, R20, UR10, RZ ;  /* 0x0000000a14127c10 */ /* 0x000fe2000ff3e0ff */
[-C--:B------:R-:W-:Y:S01]  /*02f0*/  IMAD R11, R7, R22.reuse, R17 ;  /* 0x00000016070b7224 */ /* 0x080fe200078e0211 */
[----:B0-----:R-:W-:Y:S02]  /*0300*/  SHF.R.S32.HI R0, RZ, 0x1f, R20 ;  /* 0x0000001fff007819 */ /* 0x001fe40000011414 */
[----:B------:R-:W-:Y:S02]  /*0310*/  SHF.R.S32.HI R10, RZ, 0x1f, R13 ;  /* 0x0000001fff0a7819 */ /* 0x000fe4000001140d */
[----:B------:R-:W-:Y:S01]  /*0320*/  IADD3 R14, P0, PT, R13, UR10, RZ ;  /* 0x0000000a0d0e7c10 */ /* 0x000fe2000ff1e0ff */
[----:B------:R-:W-:Y:S01]  /*0330*/  IMAD R2, R6, R22, R27 ;  /* 0x0000001606027224 */ /* 0x000fe200078e021b */
[----:B------:R-:W-:Y:S01]  /*0340*/  IADD3.X R19, PT, PT, R0, UR11, RZ, P1, !PT ;  /* 0x0000000b00137c10 */ /* 0x000fe20008ffe4ff */
[----:B-1----:R0:W-:Y:S01]  /*0350*/  STG.E.U8 desc[UR4][R24.64], R21 ;  /* 0x0000001518007986 */ /* 0x0021e2000c101104 */
[----:B------:R-:W-:-:S02]  /*0360*/  SHF.R.S32.HI R9, RZ, 0x1f, R11 ;  /* 0x0000001fff097819 */ /* 0x000fc4000001140b */
[----:B------:R-:W-:Y:S01]  /*0370*/  IADD3 R28, P1, PT, R11, UR10, RZ ;  /* 0x0000000a0b1c7c10 */ /* 0x000fe2000ff3e0ff */
[----:B------:R-:W2:Y:S01]  /*0380*/  LDG.E.U8 R18, desc[UR4][R18.64] ;  /* 0x0000000412127981 */ /* 0x000ea2000c1e1100 */
[----:B------:R-:W-:Y:S01]  /*0390*/  IADD3.X R15, PT, PT, R10, UR11, RZ, P0, !PT ;  /* 0x0000000b0a0f7c10 */ /* 0x000fe200087fe4ff */
[----:B------:R-:W-:Y:S01]  /*03a0*/  IMAD R8, R6, R22, R23 ;  /* 0x0000001606087224 */ /* 0x000fe200078e0217 */
[----:B------:R-:W-:Y:S02]  /*03b0*/  IADD3.X R29, PT, PT, R9, UR11, RZ, P1, !PT ;  /* 0x0000000b091d7c10 */ /* 0x000fe40008ffe4ff */
[----:B------:R-:W-:Y:S02]  /*03c0*/  SHF.R.S32.HI R26, RZ, 0x1f, R2 ;  /* 0x0000001fff1a7819 */ /* 0x000fe40000011402 */
[----:B0-----:R-:W-:Y:S01]  /*03d0*/  IADD3 R24, P0, PT, R2, UR10, RZ ;  /* 0x0000000a02187c10 */ /* 0x001fe2000ff1e0ff */
[----:B------:R-:W3:Y:S04]  /*03e0*/  LDG.E.U8 R4, desc[UR4][R28.64] ;  /* 0x000000041c047981 */ /* 0x000ee8000c1e1100 */
[----:B------:R0:W2:Y:S01]  /*03f0*/  LDG.E.U8 R19, desc[UR4][R14.64] ;  /* 0x000000040e137981 */ /* 0x0000a2000c1e1100 */
[----:B------:R-:W-:-:S02]  /*0400*/  IADD3.X R25, PT, PT, R26, UR11, RZ, P0, !PT ;  /* 0x0000000b1a197c10 */ /* 0x000fc400087fe4ff */
[----:B------:R-:W-:-:S03]  /*0410*/  SHF.R.S32.HI R7, RZ, 0x1f, R8 ;  /* 0x0000001fff077819 */ /* 0x000fc60000011408 */
[----:B------:R1:W4:Y:S01]  /*0420*/  LDG.E.U8 R24, desc[UR4][R24.64] ;  /* 0x0000000418187981 */ /* 0x000322000c1e1100 */
[----:B0-----:R-:W-:-:S04]  /*0430*/  IADD3 R14, P0, PT, R8, UR10, RZ ;  /* 0x0000000a080e7c10 */ /* 0x001fc8000ff1e0ff */
[----:B------:R-:W-:-:S05]  /*0440*/  IADD3.X R15, PT, PT, R7, UR11, RZ, P0, !PT ;  /* 0x0000000b070f7c10 */ /* 0x000fca00087fe4ff */
[----:B------:R0:W4:Y:S01]  /*0450*/  LDG.E.U8 R21, desc[UR4][R14.64] ;  /* 0x000000040e157981 */ /* 0x000122000c1e1100 */
[----:B------:R-:W-:Y:S01]  /*0460*/  IMAD R6, R6, R22, R17 ;  /* 0x0000001606067224 */ /* 0x000fe200078e0211 */
[----:B------:R-:W-:-:S04]  /*0470*/  VIADDMNMX.U32 R16, R5, 0x1, R16, PT ;  /* 0x0000000105107846 */ /* 0x000fc80003800010 */
[----:B------:R-:W-:Y:S01]  /*0480*/  SHF.R.S32.HI R5, RZ, 0x1f, R6 ;  /* 0x0000001fff057819 */ /* 0x000fe20000011406 */
[----:B-1----:R-:W-:-:S05]  /*0490*/  IMAD R25, R16, R22, R27 ;  /* 0x0000001610197224 */ /* 0x002fca00078e021b */
[----:B------:R-:W-:Y:S01]  /*04a0*/  SHF.R.S32.HI R27, RZ, 0x1f, R25 ;  /* 0x0000001fff1b7819 */ /* 0x000fe20000011419 */
[----:B--2---:R-:W-:Y:S01]  /*04b0*/  IMAD R19, R19, 0x2, R18 ;  /* 0x0000000213137824 */ /* 0x004fe200078e0212 */
[----:B------:R-:W-:-:S03]  /*04c0*/  IADD3 R18, P0, PT, R6, UR10, RZ ;  /* 0x0000000a06127c10 */ /* 0x000fc6000ff1e0ff */
[----:B---3--:R-:W-:Y:S01]  /*04d0*/  IMAD.IADD R29, R19, 0x1, R4 ;  /* 0x00000001131d7824 */ /* 0x008fe200078e0204 */
[----:B------:R-:W-:Y:S01]  /*04e0*/  IADD3.X R19, PT, PT, R5, UR11, RZ, P0, !PT ;  /* 0x0000000b05137c10 */ /* 0x000fe200087fe4ff */
[CC--:B------:R-:W-:Y:S02]  /*04f0*/  IMAD R4, R16.reuse, R22.reuse, R23 ;  /* 0x0000001610047224 */ /* 0x0c0fe400078e0217 */
[----:B------:R-:W-:Y:S01]  /*0500*/  IMAD R22, R16, R22, R17 ;  /* 0x0000001610167224 */ /* 0x000fe200078e0211 */
[----:B------:R-:W-:Y:S01]  /*0510*/  IADD3 R16, P0, PT, R25, UR10, RZ ;  /* 0x0000000a19107c10 */ /* 0x000fe2000ff1e0ff */
[----:B----4-:R-:W-:Y:S01]  /*0520*/  IMAD R24, R24, 0x2, R29 ;  /* 0x0000000218187824 */ /* 0x010fe200078e021d */
[----:B------:R-:W-:Y:S01]  /*0530*/  SHF.R.S32.HI R23, RZ, 0x1f, R4 ;  /* 0x0000001fff177819 */ /* 0x000fe20000011404 */
[----:B------:R1:W2:Y:S01]  /*0540*/  LDG.E.U8 R28, desc[UR4][R18.64] ;  /* 0x00000004121c7981 */ /* 0x0002a2000c1e1100 */
[----:B0-----:R-:W-:Y:S02]  /*0550*/  IADD3 R14, P1, PT, R4, UR10, RZ ;  /* 0x0000000a040e7c10 */ /* 0x001fe4000ff3e0ff */
[----:B------:R-:W-:-:S02]  /*0560*/  IADD3.X R17, PT, PT, R27, UR11, RZ, P0, !PT ;  /* 0x0000000b1b117c10 */ /* 0x000fc400087fe4ff */
[----:B------:R-:W-:Y:S01]  /*0570*/  IADD3.X R15, PT, PT, R23, UR11, RZ, P1, !PT ;  /* 0x0000000b170f7c10 */ /* 0x000fe20008ffe4ff */
[----:B------:R-:W-:Y:S01]  /*0580*/  IMAD R21, R21, 0x4, R24 ;  /* 0x0000000415157824 */ /* 0x000fe200078e0218 */
[----:B------:R-:W-:Y:S01]  /*0590*/  SHF.R.S32.HI R24, RZ, 0x1f, R22 ;  /* 0x0000001fff187819 */ /* 0x000fe20000011416 */
[----:B------:R-:W3:Y:S01]  /*05a0*/  LDG.E.U8 R16, desc[UR4][R16.64] ;  /* 0x0000000410107981 */ /* 0x000ee2000c1e1100 */
[----:B-1----:R-:W-:-:S03]  /*05b0*/  IADD3 R18, P0, PT, R22, UR10, RZ ;  /* 0x0000000a16127c10 */ /* 0x002fc6000ff1e0ff */
[----:B------:R-:W4:Y:S01]  /*05c0*/  LDG.E.U8 R14, desc[UR4][R14.64] ;  /* 0x000000040e0e7981 */ /* 0x000f22000c1e1100 */
[----:B------:R-:W-:Y:S01]  /*05d0*/  IADD3.X R19, PT, PT, R24, UR11, RZ, P0, !PT ;  /* 0x0000000b18137c10 */ /* 0x000fe200087fe4ff */
[----:B------:R-:W0:Y:S04]  /*05e0*/  LDCU.128 UR8, c[0x0][0x390] ;  /* 0x00007200ff0877ac */ /* 0x000e280008000c00 */
[----:B------:R-:W4:Y:S01]  /*05f0*/  LDG.E.U8 R18, desc[UR4][R18.64] ;  /* 0x0000000412127981 */ /* 0x000f22000c1e1100 */
[----:B--2---:R-:W-:-:S04]  /*0600*/  IMAD R21, R28, 0x2, R21 ;  /* 0x000000021c157824 */ /* 0x004fc800078e0215 */
[----:B---3--:R-:W-:-:S04]  /*0610*/  IMAD.IADD R21, R21, 0x1, R16 ;  /* 0x0000000115157824 */ /* 0x008fc800078e0210 */
[----:B----4-:R-:W-:Y:S01]  /*0620*/  IMAD R21, R14, 0x2, R21 ;  /* 0x000000020e157824 */ /* 0x010fe200078e0215 */
[C---:B0-----:R-:W-:Y:S02]  /*0630*/  IADD3 R14, P0, PT, R3.reuse, UR8, RZ ;  /* 0x00000008030e7c10 */ /* 0x041fe4000ff1e0ff */
[----:B------:R-:W-:Y:S01]  /*0640*/  IADD3 R16, P1, PT, R3, UR6, RZ ;  /* 0x0000000603107c10 */ /* 0x000fe2000ff3e0ff */
[----:B------:R-:W0:Y:S01]  /*0650*/  LDCU.U8 UR6, c[0x0][0x3c0] ;  /* 0x00007800ff0677ac */ /* 0x000e220008000000 */
[----:B------:R-:W-:Y:S01]  /*0660*/  IMAD.IADD R21, R21, 0x1, R18 ;  /* 0x0000000115157824 */ /* 0x000fe200078e0212 */
[C---:B------:R-:W-:Y:S01]  /*0670*/  IADD3.X R15, PT, PT, R12.reuse, UR9, RZ, P0, !PT ;  /* 0x000000090c0f7c10 */ /* 0x040fe200087fe4ff */
[----:B------:R-:W1:Y:S01]  /*0680*/  LDCU.64 UR8, c[0x0][0x3a0] ;  /* 0x00007400ff0877ac */ /* 0x000e620008000a00 */
[----:B------:R-:W-:Y:S02]  /*0690*/  IADD3.X R17, PT, PT, R12, UR7, RZ, P1, !PT ;  /* 0x000000070c117c10 */ /* 0x000fe40008ffe4ff */
[----:B------:R-:W-:-:S05]  /*06a0*/  SHF.R.U32.HI R21, RZ, 0x4, R21 ;  /* 0x00000004ff157819 */ /* 0x000fca0000011615 */
[----:B------:R-:W-:Y:S04]  /*06b0*/  STG.E.U8 desc[UR4][R14.64], R21 ;  /* 0x000000150e007986 */ /* 0x000fe8000c101104 */
[----:B------:R-:W2:Y:S01]  /*06c0*/  LDG.E.U8 R18, desc[UR4][R16.64] ;  /* 0x0000000410127981 */ /* 0x000ea2000c1e1100 */
[----:B------:R-:W-:-:S04]  /*06d0*/  IADD3 R28, P0, PT, R3, UR10, RZ ;  /* 0x0000000a031c7c10 */ /* 0x000fc8000ff1e0ff */
[----:B------:R-:W-:Y:S01]  /*06e0*/  IADD3.X R29, PT, PT, R12, UR11, RZ, P0, !PT ;  /* 0x0000000b0c1d7c10 */ /* 0x000fe200087fe4ff */
[----:B--2---:R-:W-:-:S05]  /*06f0*/  IMAD.IADD R18, R21, 0x1, -R18 ;  /* 0x0000000115127824 */ /* 0x004fca00078e0a12 */
[----:B------:R-:W-:-:S05]  /*0700*/  IABS R19, R18 ;  /* 0x0000001200137213 */ /* 0x000fca0000000000 */
[----:B------:R2:W-:Y:S02]  /*0710*/  STG.E.U8 desc[UR4][R28.64], R19 ;  /* 0x000000131c007986 */ /* 0x0005e4000c101104 */
[----:B--2---:R-:W2:Y:S01]  /*0720*/  LDC.U8 R29, c[0x0][0x3c1] ;  /* 0x0000f040ff1d7b82 */ /* 0x004ea20000000000 */
[----:B------:R-:W-:-:S04]  /*0730*/  LOP3.LUT R18, R19, 0xff, RZ, 0xc0, !PT ;  /* 0x000000ff13127812 */ /* 0x000fc800078ec0ff */
[----:B0-----:R-:W-:Y:S02]  /*0740*/  ISETP.LE.U32.AND P0, PT, R18, UR6, PT ;  /* 0x0000000612007c0c */ /* 0x001fe4000bf03070 */
[----:B-1----:R-:W-:-:S04]  /*0750*/  IADD3 R18, P1, PT, R3, UR8, RZ ;  /* 0x0000000803127c10 */ /* 0x002fc8000ff3e0ff */
[----:B------:R-:W-:Y:S02]  /*0760*/  IADD3.X R19, PT, PT, R12, UR9, RZ, P1, !PT ;  /* 0x000000090c137c10 */ /* 0x000fe40008ffe4ff */
[----:B--2---:R-:W-:Y:S02]  /*0770*/  SEL R29, R29, RZ, !P0 ;  /* 0x000000ff1d1d7207 */ /* 0x004fe40004000000 */
[----:B------:R-:W-:-:S04]  /*0780*/  IADD3 R20, P0, PT, R20, UR8, RZ ;  /* 0x0000000814147c10 */ /* 0x000fc8000ff1e0ff */
[----:B------:R-:W-:Y:S01]  /*0790*/  IADD3.X R21, PT, PT, R0, UR9, RZ, P0, !PT ;  /* 0x0000000900157c10 */ /* 0x000fe200087fe4ff */
[----:B------:R0:W-:Y:S04]  /*07a0*/  STG.E.U8 desc[UR4][R18.64], R29 ;  /* 0x0000001d12007986 */ /* 0x0001e8000c101104 */
[----:B------:R1:W2:Y:S01]  /*07b0*/  LDG.E.U8 R0, desc[UR4][R20.64] ;  /* 0x0000000414007981 */ /* 0x0002a2000c1e1100 */
[----:B------:R-:W-:Y:S02]  /*07c0*/  IADD3 R28, P0, PT, R2, UR8, RZ ;  /* 0x00000008021c7c10 */ /* 0x000fe4000ff1e0ff */
[----:B-1----:R-:W-:Y:S02]  /*07d0*/  IADD3 R20, P1, PT, R25, UR8, RZ ;  /* 0x0000000819147c10 */ /* 0x002fe4000ff3e0ff */
[----:B0-----:R-:W-:-:S02]  /*07e0*/  IADD3.X R29, PT, PT, R26, UR9, RZ, P0, !PT ;  /* 0x000000091a1d7c10 */ /* 0x001fc400087fe4ff */
[----:B------:R-:W-:-:S03]  /*07f0*/  IADD3.X R21, PT, PT, R27, UR9, RZ, P1, !PT ;  /* 0x000000091b157c10 */ /* 0x000fc60008ffe4ff */
[----:B------:R0:W5:Y:S04]  /*0800*/  LDG.E.U8 R2, desc[UR4][R28.64] ;  /* 0x000000041c027981 */ /* 0x000168000c1e1100 */
[----:B------:R0:W5:Y:S01]  /*0810*/  LDG.E.U8 R25, desc[UR4][R20.64] ;  /* 0x0000000414197981 */ /* 0x000162000c1e1100 */
[----:B------:R-:W-:Y:S01]  /*0820*/  BSSY.RECONVERGENT B0, `(.L_x_0) ;  /* 0x000000a000007945 */ /* 0x000fe20003800200 */
[----:B--2---:R-:W-:-:S13]  /*0830*/  ISETP.NE.AND P0, PT, R0, 0xff, PT ;  /* 0x000000ff0000780c */ /* 0x004fda0003f05270 */
[----:B0-----:R-:W-:Y:S05]  /*0840*/  @P0 BRA `(.L_x_1) ;  /* 0x00000000001c0947 */ /* 0x001fea0003800000 */
[----:B------:R-:W-:-:S04]  /*0850*/  IADD3 R18, P0, PT, R13, UR8, RZ ;  /* 0x000000080d127c10 */ /* 0x000fc8000ff1e0ff */
[----:B------:R-:W-:-:S05]  /*0860*/  IADD3.X R19, PT, PT, R10, UR9, RZ, P0, !PT ;  /* 0x000000090a137c10 */ /* 0x000fca00087fe4ff */
[----:B------:R-:W2:Y:S02]  /*0870*/  LDG.E.U8 R0, desc[UR4][R18.64] ;  /* 0x0000000412007981 */ /* 0x000ea4000c1e1100 */
[----:B--2---:R-:W-:-:S13]  /*0880*/  ISETP.NE.AND P0, PT, R0, 0xff, PT ;  /* 0x000000ff0000780c */ /* 0x004fda0003f05270 */
[----:B------:R-:W-:-:S04]  /*0890*/  @!P0 IADD3 R10, P1, PT, R11, UR8, RZ ;  /* 0x000000080b0a8c10 */ /* 0x000fc8000ff3e0ff */
[----:B------:R-:W-:-:S05]  /*08a0*/  @!P0 IADD3.X R11, PT, PT, R9, UR9, RZ, P1, !PT ;  /* 0x00000009090b8c10 */ /* 0x000fca0008ffe4ff */
[----:B------:R0:W5:Y:S04]  /*08b0*/  @!P0 LDG.E.U8 R0, desc[UR4][R10.64] ;  /* 0x000000040a008981 */ /* 0x000168000c1e1100 */
.L_x_1:
[----:B------:R-:W-:Y:S05]  /*08c0*/  BSYNC.RECONVERGENT B0 ;  /* 0x0000000000007941 */ /* 0x000fea0003800200 */
.L_x_0:
[----:B0----5:R-:W-:Y:S01]  /*08d0*/  LOP3.LUT R11, R0, 0xffff, RZ, 0xc0, !PT ;  /* 0x0000ffff000b7812 */ /* 0x021fe200078ec0ff */
[----:B------:R-:W-:Y:S03]  /*08e0*/  BSSY.RECONVERGENT B0, `(.L_x_2) ;  /* 0x000000c000007945 */ /* 0x000fe60003800200 */
[----:B------:R-:W-:-:S13]  /*08f0*/  ISETP.GT.U32.AND P0, PT, R11, R2, PT ;  /* 0x000000020b00720c */ /* 0x000fda0003f04070 */
[----:B------:R-:W-:Y:S05]  /*0900*/  @P0 BRA `(.L_x_3) ;  /* 0x0000000000240947 */ /* 0x000fea0003800000 */
[----:B------:R-:W-:-:S04]  /*0910*/  IADD3 R8, P0, PT, R8, UR8, RZ ;  /* 0x0000000808087c10 */ /* 0x000fc8000ff1e0ff */
[----:B------:R-:W-:-:S05]  /*0920*/  IADD3.X R9, PT, PT, R7, UR9, RZ, P0, !PT ;  /* 0x0000000907097c10 */ /* 0x000fca00087fe4ff */
[----:B------:R-:W2:Y:S02]  /*0930*/  LDG.E.U8 R2, desc[UR4][R8.64] ;  /* 0x0000000408027981 */ /* 0x000ea4000c1e1100 */
[----:B--2---:R-:W-:-:S13]  /*0940*/  ISETP.GT.U32.AND P0, PT, R11, R2, PT ;  /* 0x000000020b00720c */ /* 0x004fda0003f04070 */
[----:B------:R-:W-:-:S04]  /*0950*/  @!P0 IADD3 R6, P1, PT, R6, UR8, RZ ;  /* 0x0000000806068c10 */ /* 0x000fc8000ff3e0ff */
[----:B------:R-:W-:-:S05]  /*0960*/  @!P0 IADD3.X R7, PT, PT, R5, UR9, RZ, P1, !PT ;  /* 0x0000000905078c10 */ /* 0x000fca0008ffe4ff */
[----:B------:R-:W2:Y:S02]  /*0970*/  @!P0 LDG.E.U8 R6, desc[UR4][R6.64] ;  /* 0x0000000406068981 */ /* 0x000ea4000c1e1100 */
[----:B--2---:R-:W-:-:S04]  /*0980*/  @!P0 VIMNMX.U16x2 R0, PT, PT, R0, R6, PT ;  /* 0x0000000600008248 */ /* 0x004fc80003fe0200 */
[----:B------:R-:W-:-:S07]  /*0990*/  @!P0 PRMT R2, R0, 0x7610, R2 ;  /* 0x0000761000028816 */ /* 0x000fce0000000002 */
.L_x_3:
[----:B------:R-:W-:Y:S05]  /*09a0*/  BSYNC.RECONVERGENT B0 ;  /* 0x0000000000007941 */ /* 0x000fea0003800200 */
.L_x_2:
[----:B------:R-:W-:Y:S01]  /*09b0*/  LOP3.LUT R0, R2, 0xffff, RZ, 0xc0, !PT ;  /* 0x0000ffff02007812 */ /* 0x000fe200078ec0ff */
        /* <DEDUP_REMOVED lines=12> */
.L_x_5:
[----:B------:R-:W-:Y:S05]  /*0a80*/  BSYNC.RECONVERGENT B0 ;  /* 0x0000000000007941 */ /* 0x000fea0003800200 */
.L_x_4:
[----:B------:R-:W0:Y:S02]  /*0a90*/  LDCU.64 UR6, c[0x0][0x3a8] ;  /* 0x00007500ff0677ac */ /* 0x000e240008000a00 */
[----:B0-----:R-:W-:-:S04]  /*0aa0*/  IADD3 R2, P0, PT, R3, UR6, RZ ;  /* 0x0000000603027c10 */ /* 0x001fc8000ff1e0ff */
[----:B------:R-:W-:-:S05]  /*0ab0*/  IADD3.X R3, PT, PT, R12, UR7, RZ, P0, !PT ;  /* 0x000000070c037c10 */ /* 0x000fca00087fe4ff */
[----:B------:R-:W-:Y:S04]  /*0ac0*/  STG.E.U8 desc[UR4][R2.64], R25 ;  /* 0x0000001902007986 */ /* 0x000fe8000c101104 */
[----:B------:R-:W2:Y:S04]  /*0ad0*/  LDG.E.U8 R15, desc[UR4][R14.64] ;  /* 0x000000040e0f7981 */ /* 0x000ea8000c1e1100 */
[----:B--2---:R-:W-:Y:S01]  /*0ae0*/  STG.E.U8 desc[UR4][R16.64], R15 ;  /* 0x0000000f10007986 */ /* 0x004fe2000c101104 */
[----:B------:R-:W-:Y:S05]  /*0af0*/  EXIT ;  /* 0x000000000000794d */ /* 0x000fea0003800000 */
.L_x_6:
[----:B------:R-:W-:-:S00]  /*0b00*/  BRA `(.L_x_6) ;  /* 0xfffffffc00fc7947 */ /* 0x000fc0000383ffff */
[----:B------:R-:W-:-:S00]  /*0b10*/  NOP ;  /* 0x0000000000007918 */ /* 0x000fc00000000000 */
        /* <DEDUP_REMOVED lines=14> */
.L_x_7:


//--------------------- .nv.shared.reserved.0     --------------------------
	.section	.nv.shared.reserved.0,"aw",@nobits
	.weak		__nv_reservedSMEM_offset_0_alias
	.size		__nv_reservedSMEM_offset_0_alias, 0, 64
	.other		__nv_reservedSMEM_offset_0_alias,@"STO_CUDA_RESERVED_SHARED STV_DEFAULT"
__nv_reservedSMEM_offset_0_alias:
	.zero		0
	.zero		64


//--------------------- .nv.constant0._Z16motion_detectionPhS_S_S_S_S_S_iihh --------------------------
	.section	.nv.constant0._Z16motion_detectionPhS_S_S_S_S_S_iihh,"a",@progbits
	.sectionflags	@""
	.align	4
.nv.constant0._Z16motion_detectionPhS_S_S_S_S_S_iihh:
	.zero		962


//--------------------- SYMBOLS --------------------------

	.type		.nv.reservedSmem.offset0,@object
	.size		.nv.reservedSmem.offset0,0x4
